//
// Generated by NVIDIA NVVM Compiler
//
// Compiler Build ID: CL-36424714
// Cuda compilation tools, release 13.0, V13.0.88
// Based on NVVM 20.0.0
//

.version 9.0
.target sm_100
.address_size 64

	// .globl	_Z10matrix_mulPKfS0_Pfi
.global .align 4 .b8 a_block[36];
.global .align 4 .b8 b_block[36];

.visible .entry _Z10matrix_mulPKfS0_Pfi(
	.param .u64 .ptr .align 1 _Z10matrix_mulPKfS0_Pfi_param_0,
	.param .u64 .ptr .align 1 _Z10matrix_mulPKfS0_Pfi_param_1,
	.param .u64 .ptr .align 1 _Z10matrix_mulPKfS0_Pfi_param_2,
	.param .u32 _Z10matrix_mulPKfS0_Pfi_param_3
)
{
	.reg .pred 	%p<8>;
	.reg .b32 	%r<143>;
	.reg .b32 	%f<74>;
	.reg .b64 	%rd<38>;

	ld.param.u64 	%rd8, [_Z10matrix_mulPKfS0_Pfi_param_0];
	ld.param.u64 	%rd9, [_Z10matrix_mulPKfS0_Pfi_param_1];
	ld.param.u32 	%r31, [_Z10matrix_mulPKfS0_Pfi_param_3];
	cvta.to.global.u64 	%rd1, %rd9;
	cvta.to.global.u64 	%rd2, %rd8;
	mov.u32 	%r32, %ctaid.x;
	mov.u32 	%r33, %ctaid.y;
	mov.u32 	%r1, %tid.x;
	mov.u32 	%r2, %tid.y;
	mad.lo.s32 	%r3, %r33, 3, %r2;
	mul.lo.s32 	%r4, %r32, 3;
	add.s32 	%r5, %r4, %r1;
	mul.hi.s32 	%r34, %r31, 1431655766;
	shr.u32 	%r35, %r34, 31;
	add.s32 	%r6, %r34, %r35;
	setp.lt.s32 	%p1, %r31, 3;
	mov.f32 	%f73, 0f00000000;
	@%p1 bra 	$L__BB0_9;
	mad.lo.s32 	%r7, %r31, %r3, %r1;
	mul.wide.u32 	%rd10, %r2, 12;
	mov.u64 	%rd11, a_block;
	add.s64 	%rd3, %rd11, %rd10;
	mul.wide.u32 	%rd12, %r1, 4;
	add.s64 	%rd4, %rd3, %rd12;
	mov.u64 	%rd13, b_block;
	add.s64 	%rd6, %rd13, %rd12;
	add.s64 	%rd5, %rd6, %rd10;
	add.s32 	%r37, %r6, -1;
	setp.lt.u32 	%p2, %r37, 3;
	mov.f32 	%f73, 0f00000000;
	mov.b32 	%r142, 0;
	@%p2 bra 	$L__BB0_4;
	and.b32  	%r38, %r6, 1073741820;
	neg.s32 	%r140, %r38;
	add.s32 	%r39, %r2, 9;
	mad.lo.s32 	%r40, %r31, %r39, %r1;
	add.s32 	%r138, %r40, %r4;
	mul.lo.s32 	%r10, %r31, 12;
	add.s32 	%r41, %r2, 6;
	mad.lo.s32 	%r42, %r31, %r41, %r1;
	add.s32 	%r137, %r42, %r4;
	add.s32 	%r43, %r2, 3;
	mad.lo.s32 	%r44, %r31, %r43, %r1;
	add.s32 	%r136, %r44, %r4;
	mad.lo.s32 	%r45, %r2, %r31, %r1;
	add.s32 	%r135, %r45, %r4;
	mov.f32 	%f73, 0f00000000;
	mov.u32 	%r139, %r7;
$L__BB0_3:
	.pragma "nounroll";
	and.b32  	%r142, %r6, 1073741820;
	mul.wide.s32 	%rd14, %r139, 4;
	add.s64 	%rd15, %rd2, %rd14;
	ld.global.f32 	%f14, [%rd15];
	cvt.rzi.s32.f32 	%r46, %f14;
	st.global.u32 	[%rd4], %r46;
	mul.wide.u32 	%rd16, %r135, 4;
	add.s64 	%rd17, %rd1, %rd16;
	ld.global.f32 	%f15, [%rd17];
	cvt.rzi.s32.f32 	%r47, %f15;
	st.global.u32 	[%rd5], %r47;
	bar.sync 	0;
	ld.global.u32 	%r48, [%rd3];
	ld.global.u32 	%r49, [%rd6];
	mul.lo.s32 	%r50, %r49, %r48;
	cvt.rn.f32.s32 	%f16, %r50;
	add.f32 	%f17, %f73, %f16;
	ld.global.u32 	%r51, [%rd3+4];
	ld.global.u32 	%r52, [%rd6+12];
	mul.lo.s32 	%r53, %r52, %r51;
	cvt.rn.f32.s32 	%f18, %r53;
	add.f32 	%f19, %f17, %f18;
	ld.global.u32 	%r54, [%rd3+8];
	ld.global.u32 	%r55, [%rd6+24];
	mul.lo.s32 	%r56, %r55, %r54;
	cvt.rn.f32.s32 	%f20, %r56;
	add.f32 	%f21, %f19, %f20;
	bar.sync 	0;
	ld.global.f32 	%f22, [%rd15+12];
	cvt.rzi.s32.f32 	%r57, %f22;
	st.global.u32 	[%rd4], %r57;
	mul.wide.u32 	%rd18, %r136, 4;
	add.s64 	%rd19, %rd1, %rd18;
	ld.global.f32 	%f23, [%rd19];
	cvt.rzi.s32.f32 	%r58, %f23;
	st.global.u32 	[%rd5], %r58;
	bar.sync 	0;
	ld.global.u32 	%r59, [%rd3];
	ld.global.u32 	%r60, [%rd6];
	mul.lo.s32 	%r61, %r60, %r59;
	cvt.rn.f32.s32 	%f24, %r61;
	add.f32 	%f25, %f21, %f24;
	ld.global.u32 	%r62, [%rd3+4];
	ld.global.u32 	%r63, [%rd6+12];
	mul.lo.s32 	%r64, %r63, %r62;
	cvt.rn.f32.s32 	%f26, %r64;
	add.f32 	%f27, %f25, %f26;
	ld.global.u32 	%r65, [%rd3+8];
	ld.global.u32 	%r66, [%rd6+24];
	mul.lo.s32 	%r67, %r66, %r65;
	cvt.rn.f32.s32 	%f28, %r67;
	add.f32 	%f29, %f27, %f28;
	bar.sync 	0;
	ld.global.f32 	%f30, [%rd15+24];
	cvt.rzi.s32.f32 	%r68, %f30;
	st.global.u32 	[%rd4], %r68;
	mul.wide.u32 	%rd20, %r137, 4;
	add.s64 	%rd21, %rd1, %rd20;
	ld.global.f32 	%f31, [%rd21];
	cvt.rzi.s32.f32 	%r69, %f31;
	st.global.u32 	[%rd5], %r69;
	bar.sync 	0;
	ld.global.u32 	%r70, [%rd3];
	ld.global.u32 	%r71, [%rd6];
	mul.lo.s32 	%r72, %r71, %r70;
	cvt.rn.f32.s32 	%f32, %r72;
	add.f32 	%f33, %f29, %f32;
	ld.global.u32 	%r73, [%rd3+4];
	ld.global.u32 	%r74, [%rd6+12];
	mul.lo.s32 	%r75, %r74, %r73;
	cvt.rn.f32.s32 	%f34, %r75;
	add.f32 	%f35, %f33, %f34;
	ld.global.u32 	%r76, [%rd3+8];
	ld.global.u32 	%r77, [%rd6+24];
	mul.lo.s32 	%r78, %r77, %r76;
	cvt.rn.f32.s32 	%f36, %r78;
	add.f32 	%f37, %f35, %f36;
	bar.sync 	0;
	ld.global.f32 	%f38, [%rd15+36];
	cvt.rzi.s32.f32 	%r79, %f38;
	st.global.u32 	[%rd4], %r79;
	mul.wide.u32 	%rd22, %r138, 4;
	add.s64 	%rd23, %rd1, %rd22;
	ld.global.f32 	%f39, [%rd23];
	cvt.rzi.s32.f32 	%r80, %f39;
	st.global.u32 	[%rd5], %r80;
	bar.sync 	0;
	ld.global.u32 	%r81, [%rd3];
	ld.global.u32 	%r82, [%rd6];
	mul.lo.s32 	%r83, %r82, %r81;
	cvt.rn.f32.s32 	%f40, %r83;
	add.f32 	%f41, %f37, %f40;
	ld.global.u32 	%r84, [%rd3+4];
	ld.global.u32 	%r85, [%rd6+12];
	mul.lo.s32 	%r86, %r85, %r84;
	cvt.rn.f32.s32 	%f42, %r86;
	add.f32 	%f43, %f41, %f42;
	ld.global.u32 	%r87, [%rd3+8];
	ld.global.u32 	%r88, [%rd6+24];
	mul.lo.s32 	%r89, %r88, %r87;
	cvt.rn.f32.s32 	%f44, %r89;
	add.f32 	%f73, %f43, %f44;
	bar.sync 	0;
	add.s32 	%r140, %r140, 4;
	add.s32 	%r139, %r139, 12;
	add.s32 	%r138, %r138, %r10;
	add.s32 	%r137, %r137, %r10;
	add.s32 	%r136, %r136, %r10;
	add.s32 	%r135, %r135, %r10;
	setp.ne.s32 	%p3, %r140, 0;
	@%p3 bra 	$L__BB0_3;
$L__BB0_4:
	and.b32  	%r28, %r6, 3;
	setp.eq.s32 	%p4, %r28, 0;
	@%p4 bra 	$L__BB0_9;
	setp.eq.s32 	%p5, %r28, 1;
	@%p5 bra 	$L__BB0_7;
	mul.lo.s32 	%r90, %r142, 3;
	add.s32 	%r91, %r7, %r90;
	mul.wide.s32 	%rd24, %r91, 4;
	add.s64 	%rd25, %rd2, %rd24;
	ld.global.f32 	%f46, [%rd25];
	cvt.rzi.s32.f32 	%r92, %f46;
	st.global.u32 	[%rd4], %r92;
	add.s32 	%r93, %r90, %r2;
	mad.lo.s32 	%r94, %r93, %r31, %r5;
	mul.wide.u32 	%rd26, %r94, 4;
	add.s64 	%rd27, %rd1, %rd26;
	ld.global.f32 	%f47, [%rd27];
	cvt.rzi.s32.f32 	%r95, %f47;
	st.global.u32 	[%rd5], %r95;
	bar.sync 	0;
	ld.global.u32 	%r96, [%rd3];
	ld.global.u32 	%r97, [%rd6];
	mul.lo.s32 	%r98, %r97, %r96;
	cvt.rn.f32.s32 	%f48, %r98;
	add.f32 	%f49, %f73, %f48;
	ld.global.u32 	%r99, [%rd3+4];
	ld.global.u32 	%r100, [%rd6+12];
	mul.lo.s32 	%r101, %r100, %r99;
	cvt.rn.f32.s32 	%f50, %r101;
	add.f32 	%f51, %f49, %f50;
	ld.global.u32 	%r102, [%rd3+8];
	ld.global.u32 	%r103, [%rd6+24];
	mul.lo.s32 	%r104, %r103, %r102;
	cvt.rn.f32.s32 	%f52, %r104;
	add.f32 	%f53, %f51, %f52;
	bar.sync 	0;
	ld.global.f32 	%f54, [%rd25+12];
	cvt.rzi.s32.f32 	%r105, %f54;
	st.global.u32 	[%rd4], %r105;
	add.s32 	%r106, %r93, 3;
	mad.lo.s32 	%r107, %r106, %r31, %r5;
	mul.wide.u32 	%rd28, %r107, 4;
	add.s64 	%rd29, %rd1, %rd28;
	ld.global.f32 	%f55, [%rd29];
	cvt.rzi.s32.f32 	%r108, %f55;
	st.global.u32 	[%rd5], %r108;
	bar.sync 	0;
	ld.global.u32 	%r109, [%rd3];
	ld.global.u32 	%r110, [%rd6];
	mul.lo.s32 	%r111, %r110, %r109;
	cvt.rn.f32.s32 	%f56, %r111;
	add.f32 	%f57, %f53, %f56;
	ld.global.u32 	%r112, [%rd3+4];
	ld.global.u32 	%r113, [%rd6+12];
	mul.lo.s32 	%r114, %r113, %r112;
	cvt.rn.f32.s32 	%f58, %r114;
	add.f32 	%f59, %f57, %f58;
	ld.global.u32 	%r115, [%rd3+8];
	ld.global.u32 	%r116, [%rd6+24];
	mul.lo.s32 	%r117, %r116, %r115;
	cvt.rn.f32.s32 	%f60, %r117;
	add.f32 	%f73, %f59, %f60;
	bar.sync 	0;
	add.s32 	%r142, %r142, 2;
$L__BB0_7:
	and.b32  	%r118, %r6, 1;
	setp.eq.b32 	%p6, %r118, 1;
	not.pred 	%p7, %p6;
	@%p7 bra 	$L__BB0_9;
	mul.lo.s32 	%r119, %r142, 3;
	add.s32 	%r120, %r7, %r119;
	mul.wide.s32 	%rd30, %r120, 4;
	add.s64 	%rd31, %rd2, %rd30;
	ld.global.f32 	%f61, [%rd31];
	cvt.rzi.s32.f32 	%r121, %f61;
	st.global.u32 	[%rd4], %r121;
	add.s32 	%r122, %r119, %r2;
	mad.lo.s32 	%r123, %r122, %r31, %r5;
	mul.wide.u32 	%rd32, %r123, 4;
	add.s64 	%rd33, %rd1, %rd32;
	ld.global.f32 	%f62, [%rd33];
	cvt.rzi.s32.f32 	%r124, %f62;
	st.global.u32 	[%rd5], %r124;
	bar.sync 	0;
	ld.global.u32 	%r125, [%rd3];
	ld.global.u32 	%r126, [%rd6];
	mul.lo.s32 	%r127, %r126, %r125;
	cvt.rn.f32.s32 	%f63, %r127;
	add.f32 	%f64, %f73, %f63;
	ld.global.u32 	%r128, [%rd3+4];
	ld.global.u32 	%r129, [%rd6+12];
	mul.lo.s32 	%r130, %r129, %r128;
	cvt.rn.f32.s32 	%f65, %r130;
	add.f32 	%f66, %f64, %f65;
	ld.global.u32 	%r131, [%rd3+8];
	ld.global.u32 	%r132, [%rd6+24];
	mul.lo.s32 	%r133, %r132, %r131;
	cvt.rn.f32.s32 	%f67, %r133;
	add.f32 	%f73, %f66, %f67;
	bar.sync 	0;
$L__BB0_9:
	ld.param.u64 	%rd37, [_Z10matrix_mulPKfS0_Pfi_param_2];
	cvta.to.global.u64 	%rd34, %rd37;
	mad.lo.s32 	%r134, %r31, %r3, %r5;
	mul.wide.s32 	%rd35, %r134, 4;
	add.s64 	%rd36, %rd34, %rd35;
	st.global.f32 	[%rd36], %f73;
	ret;

}


// ===== COMPILED SASS (sm_100) =====

	.target	sm_100

	.elftype	@"ET_EXEC"


//--------------------- .note.nv.tkinfo           --------------------------
	.section	.note.nv.tkinfo,"",@"SHT_NOTE"
	.sectionflags	@"SHF_NOTE_NV_TKINFO"
	.tkinfo
        /*0018*/ 	.word	0x00000002
        /*0030*/ 	.string	""
        /*0030*/ 	.string	"ptxas"
        /*0030*/ 	.string	"Cuda compilation tools, release 13.0, V13.0.88"
        /*0030*/ 	.string	"Build cuda_13.0.r13.0/compiler.36424714_0"
        /*0030*/ 	.string	"-arch sm_100 -m 64 "



//--------------------- .note.nv.cuinfo           --------------------------
	.section	.note.nv.cuinfo,"",@"SHT_NOTE"
	.sectionflags	@"SHF_NOTE_NV_CUINFO"
        /*0018*/ 	.short	0x0002
        /*001a*/ 	.short	0x0064
        /*001c*/ 	.short	0x0082
	.zero		2


//--------------------- .nv.info                  --------------------------
	.section	.nv.info,"",@"SHT_CUDA_INFO"
	.align	4


	//----- nvinfo : EIATTR_REGCOUNT
	.align		4
        /*0000*/ 	.byte	0x04, 0x2f
        /*0002*/ 	.short	(.L_3 - .L_2)
	.align		4
.L_2:
        /*0004*/ 	.word	index@(_Z10matrix_mulPKfS0_Pfi)
        /*0008*/ 	.word	0x00000020


	//----- nvinfo : EIATTR_FRAME_SIZE
	.align		4
.L_3:
        /*000c*/ 	.byte	0x04, 0x11
        /*000e*/ 	.short	(.L_5 - .L_4)
	.align		4
.L_4:
        /*0010*/ 	.word	index@(_Z10matrix_mulPKfS0_Pfi)
        /*0014*/ 	.word	0x00000000


	//----- nvinfo : EIATTR_MIN_STACK_SIZE
	.align		4
.L_5:
        /*0018*/ 	.byte	0x04, 0x12
        /*001a*/ 	.short	(.L_7 - .L_6)
	.align		4
.L_6:
        /*001c*/ 	.word	index@(_Z10matrix_mulPKfS0_Pfi)
        /*0020*/ 	.word	0x00000000
.L_7:


//--------------------- .nv.compat                --------------------------
	.section	.nv.compat,"",@"SHT_CUDA_COMPAT_INFO"
	.align	4
        /*0000*/ 	.byte	0x02, 0x09, 0x00, 0x00, 0x02, 0x02, 0x01, 0x00, 0x02, 0x05, 0x05, 0x00, 0x03, 0x07, 0x01, 0x01
        /*0010*/ 	.byte	0x02, 0x03, 0x00, 0x00, 0x02, 0x06, 0x01, 0x00, 0x04, 0x0b, 0x08, 0x00, 0x09, 0x00, 0x00, 0x00
        /*0020*/ 	.byte	0x00, 0x00, 0x00, 0x00


//--------------------- .nv.info._Z10matrix_mulPKfS0_Pfi --------------------------
	.section	.nv.info._Z10matrix_mulPKfS0_Pfi,"",@"SHT_CUDA_INFO"
	.sectionflags	@""
	.align	4


	//----- nvinfo : EIATTR_CUDA_API_VERSION
	.align		4
        /*0000*/ 	.byte	0x04, 0x37
        /*0002*/ 	.short	(.L_9 - .L_8)
.L_8:
        /*0004*/ 	.word	0x00000082


	//----- nvinfo : EIATTR_KPARAM_INFO
	.align		4
.L_9:
        /*0008*/ 	.byte	0x04, 0x17
        /*000a*/ 	.short	(.L_11 - .L_10)
.L_10:
        /*000c*/ 	.word	0x00000000
        /*0010*/ 	.short	0x0003
        /*0012*/ 	.short	0x0018
        /*0014*/ 	.byte	0x00, 0xf0, 0x11, 0x00


	//----- nvinfo : EIATTR_KPARAM_INFO
	.align		4
.L_11:
        /*0018*/ 	.byte	0x04, 0x17
        /*001a*/ 	.short	(.L_13 - .L_12)
.L_12:
        /*001c*/ 	.word	0x00000000
        /*0020*/ 	.short	0x0002
        /*0022*/ 	.short	0x0010
        /*0024*/ 	.byte	0x00, 0xf5, 0x21, 0x00


	//----- nvinfo : EIATTR_KPARAM_INFO
	.align		4
.L_13:
        /*0028*/ 	.byte	0x04, 0x17
        /*002a*/ 	.short	(.L_15 - .L_14)
.L_14:
        /*002c*/ 	.word	0x00000000
        /*0030*/ 	.short	0x0001
        /*0032*/ 	.short	0x0008
        /*0034*/ 	.byte	0x00, 0xf5, 0x21, 0x00


	//----- nvinfo : EIATTR_KPARAM_INFO
	.align		4
.L_15:
        /*0038*/ 	.byte	0x04, 0x17
        /*003a*/ 	.short	(.L_17 - .L_16)
.L_16:
        /*003c*/ 	.word	0x00000000
        /*0040*/ 	.short	0x0000
        /*0042*/ 	.short	0x0000
        /*0044*/ 	.byte	0x00, 0xf5, 0x21, 0x00


	//----- nvinfo : EIATTR_SPARSE_MMA_MASK
	.align		4
.L_17:
        /*0048*/ 	.byte	0x03, 0x50
        /*004a*/ 	.short	0x0000


	//----- nvinfo : EIATTR_MAXREG_COUNT
	.align		4
        /*004c*/ 	.byte	0x03, 0x1b
        /*004e*/ 	.short	0x00ff


	//----- nvinfo : EIATTR_NUM_BARRIERS
	.align		4
        /*0050*/ 	.byte	0x02, 0x4c
        /*0052*/ 	.byte	0x01
	.zero		1


	//----- nvinfo : EIATTR_MERCURY_ISA_VERSION
	.align		4
        /*0054*/ 	.byte	0x03, 0x5f
        /*0056*/ 	.short	0x0101


	//----- nvinfo : EIATTR_VRC_CTA_INIT_COUNT
	.align		4
        /*0058*/ 	.byte	0x02, 0x4a
	.zero		1
	.zero		1


	//----- nvinfo : EIATTR_EXIT_INSTR_OFFSETS
	.align		4
        /*005c*/ 	.byte	0x04, 0x1c
        /*005e*/ 	.short	(.L_19 - .L_18)


	//   ....[0]....
.L_18:
        /*0060*/ 	.word	0x00000fa0


	//----- nvinfo : EIATTR_CBANK_PARAM_SIZE
	.align		4
.L_19:
        /*0064*/ 	.byte	0x03, 0x19
        /*0066*/ 	.short	0x001c


	//----- nvinfo : EIATTR_PARAM_CBANK
	.align		4
        /*0068*/ 	.byte	0x04, 0x0a
        /*006a*/ 	.short	(.L_21 - .L_20)
	.align		4
.L_20:
        /*006c*/ 	.word	index@(.nv.constant0._Z10matrix_mulPKfS0_Pfi)
        /*0070*/ 	.short	0x0380
        /*0072*/ 	.short	0x001c


	//----- nvinfo : EIATTR_SW_WAR
	.align		4
.L_21:
        /*0074*/ 	.byte	0x04, 0x36
        /*0076*/ 	.short	(.L_23 - .L_22)
.L_22:
        /*0078*/ 	.word	0x00000008
.L_23:


//--------------------- .nv.callgraph             --------------------------
	.section	.nv.callgraph,"",@"SHT_CUDA_CALLGRAPH"
	.align	4
	.sectionentsize	8
	.align		4
        /*0000*/ 	.word	0x00000000
	.align		4
        /*0004*/ 	.word	0xffffffff
	.align		4
        /*0008*/ 	.word	0x00000000
	.align		4
        /*000c*/ 	.word	0xfffffffe
	.align		4
        /*0010*/ 	.word	0x00000000
	.align		4
        /*0014*/ 	.word	0xfffffffd
	.align		4
        /*0018*/ 	.word	0x00000000
	.align		4
        /*001c*/ 	.word	0xfffffffc


//--------------------- .nv.constant4             --------------------------
	.section	.nv.constant4,"a",@progbits
	.align	8
	.align		8
.nv.constant4:
        /*0000*/ 	.dword	a_block
	.align		8
        /*0008*/ 	.dword	b_block


//--------------------- .text._Z10matrix_mulPKfS0_Pfi --------------------------
	.section	.text._Z10matrix_mulPKfS0_Pfi,"ax",@progbits
	.align	128
        .global         _Z10matrix_mulPKfS0_Pfi
        .type           _Z10matrix_mulPKfS0_Pfi,@function
        .size           _Z10matrix_mulPKfS0_Pfi,(.L_x_5 - _Z10matrix_mulPKfS0_Pfi)
        .other          _Z10matrix_mulPKfS0_Pfi,@"STO_CUDA_ENTRY STV_DEFAULT"
_Z10matrix_mulPKfS0_Pfi:
.text._Z10matrix_mulPKfS0_Pfi:
[----:B------:R-:W-:Y:S01]  /*0000*/  LDC R1, c[0x0][0x37c] ;  /* 0x0000df00ff017b82 */ /* 0x000fe20000000800 */
[----:B------:R-:W0:Y:S01]  /*0010*/  S2R R0, SR_CTAID.Y ;  /* 0x0000000000007919 */ /* 0x000e220000002600 */
[----:B------:R-:W1:Y:S01]  /*0020*/  LDCU UR7, c[0x0][0x398] ;  /* 0x00007300ff0777ac */ /* 0x000e620008000800 */
[----:B------:R-:W-:Y:S01]  /*0030*/  HFMA2 R20, -RZ, RZ, 0, 0 ;  /* 0x00000000ff147431 */ /* 0x000fe200000001ff */
[----:B------:R-:W0:Y:S01]  /*0040*/  S2R R17, SR_TID.Y ;  /* 0x0000000000117919 */ /* 0x000e220000002200 */
[----:B------:R-:W2:Y:S01]  /*0050*/  LDCU.64 UR8, c[0x0][0x358] ;  /* 0x00006b00ff0877ac */ /* 0x000ea20008000a00 */
[----:B------:R-:W3:Y:S01]  /*0060*/  S2R R27, SR_CTAID.X ;  /* 0x00000000001b7919 */ /* 0x000ee20000002500 */
[----:B------:R-:W3:Y:S01]  /*0070*/  S2R R15, SR_TID.X ;  /* 0x00000000000f7919 */ /* 0x000ee20000002100 */
[----:B-1----:R-:W-:Y:S02]  /*0080*/  UISETP.GE.AND UP0, UPT, UR7, 0x3, UPT ;  /* 0x000000030700788c */ /* 0x002fe4000bf06270 */
[----:B------:R-:W-:-:S04]  /*0090*/  UIMAD.WIDE UR4, UR7, 0x55555556, URZ ;  /* 0x55555556070478a5 */ /* 0x000fc8000f8e02ff */
[----:B------:R-:W-:Y:S01]  /*00a0*/  ULEA.HI UR5, UR5, UR5, URZ, 0x1 ;  /* 0x0000000505057291 */ /* 0x000fe2000f8f08ff */
[----:B0-----:R-:W-:Y:S02]  /*00b0*/  IMAD R0, R0, 0x3, R17 ;  /* 0x0000000300007824 */ /* 0x001fe400078e0211 */
[----:B---3--:R-:W-:Y:S01]  /*00c0*/  IMAD R19, R27, 0x3, R15 ;  /* 0x000000031b137824 */ /* 0x008fe200078e020f */
[----:B--2---:R-:W-:Y:S08]  /*00d0*/  BRA.U !UP0, `(.L_x_0) ;  /* 0x0000000d08a07547 */ /* 0x004ff0000b800000 */
[----:B------:R-:W0:Y:S01]  /*00e0*/  LDC.64 R8, c[0x4][RZ] ;  /* 0x01000000ff087b82 */ /* 0x000e220000000a00 */
[----:B------:R-:W-:Y:S01]  /*00f0*/  UIADD3 UR4, UPT, UPT, UR5, -0x1, URZ ;  /* 0xffffffff05047890 */ /* 0x000fe2000fffe0ff */
[----:B------:R-:W-:Y:S01]  /*0100*/  IMAD R16, R0, UR7, R15 ;  /* 0x0000000700107c24 */ /* 0x000fe2000f8e020f */
[----:B------:R-:W-:Y:S02]  /*0110*/  MOV R20, RZ ;  /* 0x000000ff00147202 */ /* 0x000fe40000000f00 */
[----:B------:R-:W-:Y:S01]  /*0120*/  UISETP.GE.U32.AND UP0, UPT, UR4, 0x3, UPT ;  /* 0x000000030400788c */ /* 0x000fe2000bf06070 */
[----:B------:R-:W-:Y:S02]  /*0130*/  MOV R14, RZ ;  /* 0x000000ff000e7202 */ /* 0x000fe40000000f00 */
[----:B------:R-:W1:Y:S01]  /*0140*/  LDC.64 R6, c[0x4][0x8] ;  /* 0x01000200ff067b82 */ /* 0x000e620000000a00 */
[----:B0-----:R-:W-:-:S04]  /*0150*/  IMAD.WIDE.U32 R8, R17, 0xc, R8 ;  /* 0x0000000c11087825 */ /* 0x001fc800078e0008 */
[----:B------:R-:W-:-:S04]  /*0160*/  IMAD.WIDE.U32 R4, R15, 0x4, R8 ;  /* 0x000000040f047825 */ /* 0x000fc800078e0008 */
[----:B-1----:R-:W-:-:S04]  /*0170*/  IMAD.WIDE.U32 R6, R15, 0x4, R6 ;  /* 0x000000040f067825 */ /* 0x002fc800078e0006 */
[----:B------:R-:W-:Y:S01]  /*0180*/  IMAD.WIDE.U32 R2, R17, 0xc, R6 ;  /* 0x0000000c11027825 */ /* 0x000fe200078e0006 */
[----:B------:R-:W-:Y:S06]  /*0190*/  BRA.U !UP0, `(.L_x_1) ;  /* 0x0000000508f87547 */ /* 0x000fec000b800000 */
[C---:B------:R-:W-:Y:S01]  /*01a0*/  IADD3 R10, PT, PT, R17.reuse, 0x9, RZ ;  /* 0x00000009110a7810 */ /* 0x040fe20007ffe0ff */
[C-C-:B------:R-:W-:Y:S01]  /*01b0*/  IMAD R18, R17.reuse, UR7, R15.reuse ;  /* 0x0000000711127c24 */ /* 0x140fe2000f8e020f */
[C---:B------:R-:W-:Y:S01]  /*01c0*/  IADD3 R11, PT, PT, R17.reuse, 0x6, RZ ;  /* 0x00000006110b7810 */ /* 0x040fe20007ffe0ff */
[----:B------:R-:W-:Y:S01]  /*01d0*/  ULOP3.LUT UR4, UR5, 0x3ffffffc, URZ, 0xc0, !UPT ;  /* 0x3ffffffc05047892 */ /* 0x000fe2000f8ec0ff */
[----:B------:R-:W-:Y:S01]  /*01e0*/  IADD3 R13, PT, PT, R17, 0x3, RZ ;  /* 0x00000003110d7810 */ /* 0x000fe20007ffe0ff */
[--C-:B------:R-:W-:Y:S01]  /*01f0*/  IMAD R10, R10, UR7, R15.reuse ;  /* 0x000000070a0a7c24 */ /* 0x100fe2000f8e020f */
[----:B------:R-:W-:Y:S01]  /*0200*/  MOV R20, RZ ;  /* 0x000000ff00147202 */ /* 0x000fe20000000f00 */
[--C-:B------:R-:W-:Y:S01]  /*0210*/  IMAD R12, R11, UR7, R15.reuse ;  /* 0x000000070b0c7c24 */ /* 0x100fe2000f8e020f */
[----:B------:R-:W-:Y:S01]  /*0220*/  UIADD3 UR6, UPT, UPT, -UR4, URZ, URZ ;  /* 0x000000ff04067290 */ /* 0x000fe2000fffe1ff */
[----:B------:R-:W-:Y:S02]  /*0230*/  IMAD R14, R13, UR7, R15 ;  /* 0x000000070d0e7c24 */ /* 0x000fe4000f8e020f */
[C---:B------:R-:W-:Y:S01]  /*0240*/  IMAD R21, R27.reuse, 0x3, R18 ;  /* 0x000000031b157824 */ /* 0x040fe200078e0212 */
[----:B------:R-:W-:Y:S01]  /*0250*/  MOV R18, R16 ;  /* 0x0000001000127202 */ /* 0x000fe20000000f00 */
[----:B------:R-:W-:-:S02]  /*0260*/  IMAD R23, R27, 0x3, R10 ;  /* 0x000000031b177824 */ /* 0x000fc400078e020a */
[C---:B------:R-:W-:Y:S02]  /*0270*/  IMAD R25, R27.reuse, 0x3, R12 ;  /* 0x000000031b197824 */ /* 0x040fe400078e020c */
[----:B------:R-:W-:-:S07]  /*0280*/  IMAD R27, R27, 0x3, R14 ;  /* 0x000000031b1b7824 */ /* 0x000fce00078e020e */
.L_x_2:
[----:B------:R-:W0:Y:S08]  /*0290*/  LDC.64 R10, c[0x0][0x380] ;  /* 0x0000e000ff0a7b82 */ /* 0x000e300000000a00 */
[----:B------:R-:W1:Y:S01]  /*02a0*/  LDC.64 R12, c[0x0][0x388] ;  /* 0x0000e200ff0c7b82 */ /* 0x000e620000000a00 */
[----:B0-----:R-:W-:-:S05]  /*02b0*/  IMAD.WIDE R10, R18, 0x4, R10 ;  /* 0x00000004120a7825 */ /* 0x001fca00078e020a */
[----:B------:R-:W2:Y:S01]  /*02c0*/  LDG.E R22, desc[UR8][R10.64] ;  /* 0x000000080a167981 */ /* 0x000ea2000c1e1900 */
[----:B-1----:R-:W-:Y:S01]  /*02d0*/  IMAD.WIDE.U32 R14, R21, 0x4, R12 ;  /* 0x00000004150e7825 */ /* 0x002fe200078e000c */
[----:B--2---:R-:W0:Y:S02]  /*02e0*/  F2I.TRUNC.NTZ R29, R22 ;  /* 0x00000016001d7305 */ /* 0x004e24000020f100 */
[----:B0-----:R0:W-:Y:S04]  /*02f0*/  STG.E desc[UR8][R4.64], R29 ;  /* 0x0000001d04007986 */ /* 0x0011e8000c101908 */
[----:B------:R-:W2:Y:S02]  /*0300*/  LDG.E R14, desc[UR8][R14.64] ;  /* 0x000000080e0e7981 */ /* 0x000ea4000c1e1900 */
[----:B--2---:R-:W1:Y:S02]  /*0310*/  F2I.TRUNC.NTZ R24, R14 ;  /* 0x0000000e00187305 */ /* 0x004e64000020f100 */
[----:B-1----:R1:W-:Y:S01]  /*0320*/  STG.E desc[UR8][R2.64], R24 ;  /* 0x0000001802007986 */ /* 0x0023e2000c101908 */
[----:B------:R-:W-:Y:S06]  /*0330*/  BAR.SYNC.DEFER_BLOCKING 0x0 ;  /* 0x0000000000007b1d */ /* 0x000fec0000010000 */
[----:B------:R-:W2:Y:S04]  /*0340*/  LDG.E R26, desc[UR8][R8.64] ;  /* 0x00000008081a7981 */ /* 0x000ea8000c1e1900 */
[----:B------:R-:W2:Y:S04]  /*0350*/  LDG.E R28, desc[UR8][R6.64] ;  /* 0x00000008061c7981 */ /* 0x000ea8000c1e1900 */
[----:B------:R-:W3:Y:S04]  /*0360*/  LDG.E R15, desc[UR8][R8.64+0x4] ;  /* 0x00000408080f7981 */ /* 0x000ee8000c1e1900 */
[----:B------:R-:W3:Y:S04]  /*0370*/  LDG.E R22, desc[UR8][R6.64+0xc] ;  /* 0x00000c0806167981 */ /* 0x000ee8000c1e1900 */
[----:B0-----:R-:W4:Y:S01]  /*0380*/  LDG.E R29, desc[UR8][R8.64+0x8] ;  /* 0x00000808081d7981 */ /* 0x001f22000c1e1900 */
[----:B--2---:R-:W-:-:S05]  /*0390*/  IMAD R26, R26, R28, RZ ;  /* 0x0000001c1a1a7224 */ /* 0x004fca00078e02ff */
[----:B------:R-:W-:Y:S01]  /*03a0*/  I2FP.F32.S32 R26, R26 ;  /* 0x0000001a001a7245 */ /* 0x000fe20000201400 */
[----:B---3--:R-:W-:Y:S02]  /*03b0*/  IMAD R28, R15, R22, RZ ;  /* 0x000000160f1c7224 */ /* 0x008fe400078e02ff */
[----:B------:R-:W4:Y:S02]  /*03c0*/  LDG.E R22, desc[UR8][R6.64+0x18] ;  /* 0x0000180806167981 */ /* 0x000f24000c1e1900 */
[----:B------:R-:W-:Y:S01]  /*03d0*/  FADD R20, R26, R20 ;  /* 0x000000141a147221 */ /* 0x000fe20000000000 */
[----:B------:R-:W-:Y:S06]  /*03e0*/  BAR.SYNC.DEFER_BLOCKING 0x0 ;  /* 0x0000000000007b1d */ /* 0x000fec0000010000 */
[----:B-1----:R-:W2:Y:S01]  /*03f0*/  LDG.E R24, desc[UR8][R10.64+0xc] ;  /* 0x00000c080a187981 */ /* 0x002ea2000c1e1900 */
[----:B------:R-:W-:-:S05]  /*0400*/  I2FP.F32.S32 R15, R28 ;  /* 0x0000001c000f7245 */ /* 0x000fca0000201400 */
[----:B------:R-:W-:Y:S01]  /*0410*/  FADD R20, R20, R15 ;  /* 0x0000000f14147221 */ /* 0x000fe20000000000 */
[----:B------:R-:W-:Y:S01]  /*0420*/  IMAD.WIDE.U32 R14, R27, 0x4, R12 ;  /* 0x000000041b0e7825 */ /* 0x000fe200078e000c */
[----:B--2---:R-:W0:Y:S02]  /*0430*/  F2I.TRUNC.NTZ R26, R24 ;  /* 0x00000018001a7305 */ /* 0x004e24000020f100 */
[----:B0-----:R0:W-:Y:S04]  /*0440*/  STG.E desc[UR8][R4.64], R26 ;  /* 0x0000001a04007986 */ /* 0x0011e8000c101908 */
[----:B------:R-:W2:Y:S02]  /*0450*/  LDG.E R14, desc[UR8][R14.64] ;  /* 0x000000080e0e7981 */ /* 0x000ea4000c1e1900 */
[----:B--2---:R-:W1:Y:S02]  /*0460*/  F2I.TRUNC.NTZ R28, R14 ;  /* 0x0000000e001c7305 */ /* 0x004e64000020f100 */
[----:B-1----:R1:W-:Y:S01]  /*0470*/  STG.E desc[UR8][R2.64], R28 ;  /* 0x0000001c02007986 */ /* 0x0023e2000c101908 */
[----:B------:R-:W-:Y:S06]  /*0480*/  BAR.SYNC.DEFER_BLOCKING 0x0 ;  /* 0x0000000000007b1d */ /* 0x000fec0000010000 */
[----:B------:R-:W2:Y:S04]  /*0490*/  LDG.E R15, desc[UR8][R8.64] ;  /* 0x00000008080f7981 */ /* 0x000ea8000c1e1900 */
[----:B0-----:R-:W2:Y:S01]  /*04a0*/  LDG.E R26, desc[UR8][R6.64] ;  /* 0x00000008061a7981 */ /* 0x001ea2000c1e1900 */
[----:B----4-:R-:W-:-:S03]  /*04b0*/  IMAD R24, R29, R22, RZ ;  /* 0x000000161d187224 */ /* 0x010fc600078e02ff */
[----:B------:R-:W3:Y:S02]  /*04c0*/  LDG.E R29, desc[UR8][R8.64+0x4] ;  /* 0x00000408081d7981 */ /* 0x000ee4000c1e1900 */
[----:B------:R-:W-:Y:S02]  /*04d0*/  I2FP.F32.S32 R24, R24 ;  /* 0x0000001800187245 */ /* 0x000fe40000201400 */
[----:B------:R-:W3:Y:S03]  /*04e0*/  LDG.E R22, desc[UR8][R6.64+0xc] ;  /* 0x00000c0806167981 */ /* 0x000ee6000c1e1900 */
[----:B------:R-:W-:Y:S02]  /*04f0*/  FADD R20, R20, R24 ;  /* 0x0000001814147221 */ /* 0x000fe40000000000 */
[----:B------:R-:W4:Y:S01]  /*0500*/  LDG.E R24, desc[UR8][R8.64+0x8] ;  /* 0x0000080808187981 */ /* 0x000f22000c1e1900 */
[----:B--2---:R-:W-:-:S05]  /*0510*/  IMAD R26, R15, R26, RZ ;  /* 0x0000001a0f1a7224 */ /* 0x004fca00078e02ff */
[----:B------:R-:W-:-:S05]  /*0520*/  I2FP.F32.S32 R15, R26 ;  /* 0x0000001a000f7245 */ /* 0x000fca0000201400 */
[----:B------:R-:W-:Y:S02]  /*0530*/  FADD R20, R20, R15 ;  /* 0x0000000f14147221 */ /* 0x000fe40000000000 */
[----:B------:R-:W4:Y:S01]  /*0540*/  LDG.E R15, desc[UR8][R6.64+0x18] ;  /* 0x00001808060f7981 */ /* 0x000f22000c1e1900 */
[----:B------:R-:W-:Y:S06]  /*0550*/  BAR.SYNC.DEFER_BLOCKING 0x0 ;  /* 0x0000000000007b1d */ /* 0x000fec0000010000 */
[----:B------:R-:W2:Y:S01]  /*0560*/  LDG.E R26, desc[UR8][R10.64+0x18] ;  /* 0x000018080a1a7981 */ /* 0x000ea2000c1e1900 */
[----:B----4-:R-:W-:-:S02]  /*0570*/  IMAD R24, R24, R15, RZ ;  /* 0x0000000f18187224 */ /* 0x010fc400078e02ff */
[----:B------:R-:W-:Y:S01]  /*0580*/  IMAD.WIDE.U32 R14, R25, 0x4, R12 ;  /* 0x00000004190e7825 */ /* 0x000fe200078e000c */
[----:B--2---:R-:W0:Y:S02]  /*0590*/  F2I.TRUNC.NTZ R26, R26 ;  /* 0x0000001a001a7305 */ /* 0x004e24000020f100 */
[----:B0-----:R-:W-:Y:S04]  /*05a0*/  STG.E desc[UR8][R4.64], R26 ;  /* 0x0000001a04007986 */ /* 0x001fe8000c101908 */
[----:B------:R-:W1:Y:S02]  /*05b0*/  LDG.E R14, desc[UR8][R14.64] ;  /* 0x000000080e0e7981 */ /* 0x000e64000c1e1900 */
[----:B-1----:R-:W0:Y:S02]  /*05c0*/  F2I.TRUNC.NTZ R28, R14 ;  /* 0x0000000e001c7305 */ /* 0x002e24000020f100 */
[----:B0-----:R0:W-:Y:S01]  /*05d0*/  STG.E desc[UR8][R2.64], R28 ;  /* 0x0000001c02007986 */ /* 0x0011e2000c101908 */
[----:B------:R-:W-:Y:S06]  /*05e0*/  BAR.SYNC.DEFER_BLOCKING 0x0 ;  /* 0x0000000000007b1d */ /* 0x000fec0000010000 */
[----:B------:R-:W2:Y:S04]  /*05f0*/  LDG.E R15, desc[UR8][R8.64] ;  /* 0x00000008080f7981 */ /* 0x000ea8000c1e1900 */
[----:B0-----:R-:W2:Y:S01]  /*0600*/  LDG.E R28, desc[UR8][R6.64] ;  /* 0x00000008061c7981 */ /* 0x001ea2000c1e1900 */
[----:B---3--:R-:W-:-:S03]  /*0610*/  IMAD R22, R29, R22, RZ ;  /* 0x000000161d167224 */ /* 0x008fc600078e02ff */
[----:B------:R-:W3:Y:S02]  /*0620*/  LDG.E R14, desc[UR8][R6.64+0x18] ;  /* 0x00001808060e7981 */ /* 0x000ee4000c1e1900 */
[----:B------:R-:W-:-:S05]  /*0630*/  I2FP.F32.S32 R29, R22 ;  /* 0x00000016001d7245 */ /* 0x000fca0000201400 */
[----:B------:R-:W-:Y:S01]  /*0640*/  FADD R20, R20, R29 ;  /* 0x0000001d14147221 */ /* 0x000fe20000000000 */
[----:B------:R-:W-:Y:S01]  /*0650*/  I2FP.F32.S32 R29, R24 ;  /* 0x00000018001d7245 */ /* 0x000fe20000201400 */
[----:B--2---:R-:W-:-:S04]  /*0660*/  IMAD R22, R15, R28, RZ ;  /* 0x0000001c0f167224 */ /* 0x004fc800078e02ff */
[----:B------:R-:W-:Y:S02]  /*0670*/  FADD R15, R20, R29 ;  /* 0x0000001d140f7221 */ /* 0x000fe40000000000 */
[----:B------:R-:W2:Y:S01]  /*0680*/  LDG.E R20, desc[UR8][R6.64+0xc] ;  /* 0x00000c0806147981 */ /* 0x000ea2000c1e1900 */
[----:B------:R-:W-:-:S03]  /*0690*/  I2FP.F32.S32 R24, R22 ;  /* 0x0000001600187245 */ /* 0x000fc60000201400 */
[----:B------:R-:W2:Y:S04]  /*06a0*/  LDG.E R22, desc[UR8][R8.64+0x4] ;  /* 0x0000040808167981 */ /* 0x000ea8000c1e1900 */
[----:B------:R-:W3:Y:S01]  /*06b0*/  LDG.E R29, desc[UR8][R8.64+0x8] ;  /* 0x00000808081d7981 */ /* 0x000ee2000c1e1900 */
[----:B------:R-:W-:Y:S06]  /*06c0*/  BAR.SYNC.DEFER_BLOCKING 0x0 ;  /* 0x0000000000007b1d */ /* 0x000fec0000010000 */
[----:B------:R-:W4:Y:S01]  /*06d0*/  LDG.E R10, desc[UR8][R10.64+0x24] ;  /* 0x000024080a0a7981 */ /* 0x000f22000c1e1900 */
[----:B------:R-:W-:Y:S01]  /*06e0*/  IMAD.WIDE.U32 R12, R23, 0x4, R12 ;  /* 0x00000004170c7825 */ /* 0x000fe200078e000c */
[----:B----4-:R-:W0:Y:S02]  /*06f0*/  F2I.TRUNC.NTZ R28, R10 ;  /* 0x0000000a001c7305 */ /* 0x010e24000020f100 */
[----:B0-----:R-:W-:Y:S04]  /*0700*/  STG.E desc[UR8][R4.64], R28 ;  /* 0x0000001c04007986 */ /* 0x001fe8000c101908 */
[----:B------:R-:W4:Y:S01]  /*0710*/  LDG.E R13, desc[UR8][R12.64] ;  /* 0x000000080c0d7981 */ /* 0x000f22000c1e1900 */
[----:B------:R-:W-:Y:S01]  /*0720*/  FADD R15, R15, R24 ;  /* 0x000000180f0f7221 */ /* 0x000fe20000000000 */
[----:B---3--:R-:W-:Y:S01]  /*0730*/  IMAD R14, R29, R14, RZ ;  /* 0x0000000e1d0e7224 */ /* 0x008fe200078e02ff */
[----:B----4-:R-:W0:Y:S02]  /*0740*/  F2I.TRUNC.NTZ R13, R13 ;  /* 0x0000000d000d7305 */ /* 0x010e24000020f100 */
[----:B0-----:R0:W-:Y:S01]  /*0750*/  STG.E desc[UR8][R2.64], R13 ;  /* 0x0000000d02007986 */ /* 0x0011e2000c101908 */
[----:B------:R-:W-:Y:S06]  /*0760*/  BAR.SYNC.DEFER_BLOCKING 0x0 ;  /* 0x0000000000007b1d */ /* 0x000fec0000010000 */
[----:B------:R-:W3:Y:S04]  /*0770*/  LDG.E R26, desc[UR8][R8.64] ;  /* 0x00000008081a7981 */ /* 0x000ee8000c1e1900 */
[----:B------:R-:W3:Y:S04]  /*0780*/  LDG.E R24, desc[UR8][R6.64] ;  /* 0x0000000806187981 */ /* 0x000ee8000c1e1900 */
[----:B------:R-:W4:Y:S04]  /*0790*/  LDG.E R11, desc[UR8][R8.64+0x4] ;  /* 0x00000408080b7981 */ /* 0x000f28000c1e1900 */
[----:B------:R-:W4:Y:S04]  /*07a0*/  LDG.E R10, desc[UR8][R6.64+0xc] ;  /* 0x00000c08060a7981 */ /* 0x000f28000c1e1900 */
[----:B------:R-:W5:Y:S04]  /*07b0*/  LDG.E R29, desc[UR8][R8.64+0x8] ;  /* 0x00000808081d7981 */ /* 0x000f68000c1e1900 */
[----:B------:R-:W5:Y:S01]  /*07c0*/  LDG.E R12, desc[UR8][R6.64+0x18] ;  /* 0x00001808060c7981 */ /* 0x000f62000c1e1900 */
[----:B--2---:R-:W-:Y:S01]  /*07d0*/  IMAD R20, R22, R20, RZ ;  /* 0x0000001416147224 */ /* 0x004fe200078e02ff */
[----:B------:R-:W-:-:S04]  /*07e0*/  I2FP.F32.S32 R14, R14 ;  /* 0x0000000e000e7245 */ /* 0x000fc80000201400 */
[----:B------:R-:W-:Y:S01]  /*07f0*/  I2FP.F32.S32 R20, R20 ;  /* 0x0000001400147245 */ /* 0x000fe20000201400 */
[----:B------:R-:W-:-:S04]  /*0800*/  UIADD3 UR6, UPT, UPT, UR6, 0x4, URZ ;  /* 0x0000000406067890 */ /* 0x000fc8000fffe0ff */
[----:B------:R-:W-:Y:S01]  /*0810*/  FADD R15, R15, R20 ;  /* 0x000000140f0f7221 */ /* 0x000fe20000000000 */
[----:B------:R-:W-:-:S03]  /*0820*/  UISETP.NE.AND UP0, UPT, UR6, URZ, UPT ;  /* 0x000000ff0600728c */ /* 0x000fc6000bf05270 */
[----:B------:R-:W-:Y:S01]  /*0830*/  FADD R14, R15, R14 ;  /* 0x0000000e0f0e7221 */ /* 0x000fe20000000000 */
[----:B------:R-:W-:Y:S02]  /*0840*/  MOV R20, UR7 ;  /* 0x0000000700147c02 */ /* 0x000fe40008000f00 */
[----:B------:R-:W-:Y:S02]  /*0850*/  MOV R22, UR7 ;  /* 0x0000000700167c02 */ /* 0x000fe40008000f00 */
[----:B------:R-:W-:Y:S01]  /*0860*/  IADD3 R18, PT, PT, R18, 0xc, RZ ;  /* 0x0000000c12127810 */ /* 0x000fe20007ffe0ff */
[C---:B------:R-:W-:Y:S02]  /*0870*/  IMAD R23, R20.reuse, 0xc, R23 ;  /* 0x0000000c14177824 */ /* 0x040fe400078e0217 */
[----:B------:R-:W-:Y:S02]  /*0880*/  IMAD R21, R20, 0xc, R21 ;  /* 0x0000000c14157824 */ /* 0x000fe400078e0215 */
[----:B------:R-:W-:Y:S01]  /*0890*/  IMAD R25, R22, 0xc, R25 ;  /* 0x0000000c16197824 */ /* 0x000fe200078e0219 */
[----:B------:R-:W-:Y:S01]  /*08a0*/  BAR.SYNC.DEFER_BLOCKING 0x0 ;  /* 0x0000000000007b1d */ /* 0x000fe20000010000 */
[----:B---3--:R-:W-:-:S05]  /*08b0*/  IMAD R24, R26, R24, RZ ;  /* 0x000000181a187224 */ /* 0x008fca00078e02ff */
[----:B0-----:R-:W-:Y:S01]  /*08c0*/  I2FP.F32.S32 R13, R24 ;  /* 0x00000018000d7245 */ /* 0x001fe20000201400 */
[----:B----4-:R-:W-:-:S04]  /*08d0*/  IMAD R10, R11, R10, RZ ;  /* 0x0000000a0b0a7224 */ /* 0x010fc800078e02ff */
[----:B------:R-:W-:Y:S01]  /*08e0*/  FADD R13, R14, R13 ;  /* 0x0000000d0e0d7221 */ /* 0x000fe20000000000 */
[----:B------:R-:W-:Y:S01]  /*08f0*/  I2FP.F32.S32 R10, R10 ;  /* 0x0000000a000a7245 */ /* 0x000fe20000201400 */
[----:B-----5:R-:W-:Y:S01]  /*0900*/  IMAD R12, R29, R12, RZ ;  /* 0x0000000c1d0c7224 */ /* 0x020fe200078e02ff */
[----:B------:R-:W-:-:S03]  /*0910*/  MOV R14, UR7 ;  /* 0x00000007000e7c02 */ /* 0x000fc60008000f00 */
[----:B------:R-:W-:Y:S01]  /*0920*/  FADD R10, R13, R10 ;  /* 0x0000000a0d0a7221 */ /* 0x000fe20000000000 */
[----:B------:R-:W-:Y:S01]  /*0930*/  I2FP.F32.S32 R11, R12 ;  /* 0x0000000c000b7245 */ /* 0x000fe20000201400 */
[----:B------:R-:W-:-:S04]  /*0940*/  IMAD R27, R14, 0xc, R27 ;  /* 0x0000000c0e1b7824 */ /* 0x000fc800078e021b */
[----:B------:R-:W-:Y:S01]  /*0950*/  FADD R20, R10, R11 ;  /* 0x0000000b0a147221 */ /* 0x000fe20000000000 */
[----:B------:R-:W-:Y:S06]  /*0960*/  BRA.U UP0, `(.L_x_2) ;  /* 0xfffffff900487547 */ /* 0x000fec000b83ffff */
[----:B------:R-:W-:-:S07]  /*0970*/  MOV R14, UR4 ;  /* 0x00000004000e7c02 */ /* 0x000fce0008000f00 */
.L_x_1:
[----:B------:R-:W-:-:S09]  /*0980*/  ULOP3.LUT UP0, UR4, UR5, 0x3, URZ, 0xc0, !UPT ;  /* 0x0000000305047892 */ /* 0x000fd2000f80c0ff */
[----:B------:R-:W-:Y:S05]  /*0990*/  BRA.U !UP0, `(.L_x_0) ;  /* 0x0000000508707547 */ /* 0x000fea000b800000 */
[----:B------:R-:W-:Y:S02]  /*09a0*/  UISETP.NE.AND UP0, UPT, UR4, 0x1, UPT ;  /* 0x000000010400788c */ /* 0x000fe4000bf05270 */
[----:B------:R-:W-:-:S04]  /*09b0*/  ULOP3.LUT UR5, UR5, 0x1, URZ, 0xc0, !UPT ;  /* 0x0000000105057892 */ /* 0x000fc8000f8ec0ff */
[----:B------:R-:W-:-:S03]  /*09c0*/  UISETP.NE.U32.AND UP1, UPT, UR5, 0x1, UPT ;  /* 0x000000010500788c */ /* 0x000fc6000bf25070 */
[----:B------:R-:W-:Y:S08]  /*09d0*/  BRA.U !UP0, `(.L_x_3) ;  /* 0x0000000108e47547 */ /* 0x000ff0000b800000 */
[----:B------:R-:W0:Y:S01]  /*09e0*/  LDC.64 R10, c[0x0][0x380] ;  /* 0x0000e000ff0a7b82 */ /* 0x000e220000000a00 */
[----:B------:R-:W-:-:S04]  /*09f0*/  IMAD R13, R14, 0x3, R16 ;  /* 0x000000030e0d7824 */ /* 0x000fc800078e0210 */
[----:B0-----:R-:W-:-:S03]  /*0a00*/  IMAD.WIDE R10, R13, 0x4, R10 ;  /* 0x000000040d0a7825 */ /* 0x001fc600078e020a */
[----:B------:R-:W0:Y:S02]  /*0a10*/  LDC.64 R12, c[0x0][0x388] ;  /* 0x0000e200ff0c7b82 */ /* 0x000e240000000a00 */
[----:B------:R-:W2:Y:S01]  /*0a20*/  LDG.E R15, desc[UR8][R10.64] ;  /* 0x000000080a0f7981 */ /* 0x000ea2000c1e1900 */
[----:B------:R-:W-:-:S04]  /*0a30*/  IMAD R28, R14, 0x3, R17 ;  /* 0x000000030e1c7824 */ /* 0x000fc800078e0211 */
[----:B------:R-:W-:-:S04]  /*0a40*/  IMAD R27, R28, UR7, R19 ;  /* 0x000000071c1b7c24 */ /* 0x000fc8000f8e0213 */
[----:B0-----:R-:W-:Y:S01]  /*0a50*/  IMAD.WIDE.U32 R26, R27, 0x4, R12 ;  /* 0x000000041b1a7825 */ /* 0x001fe200078e000c */
        /* <DEDUP_REMOVED lines=10> */
[----:B------:R-:W4:Y:S04]  /*0b00*/  LDG.E R24, desc[UR8][R8.64+0x8] ;  /* 0x0000080808187981 */ /* 0x000f28000c1e1900 */
[----:B------:R-:W4:Y:S01]  /*0b10*/  LDG.E R15, desc[UR8][R6.64+0x18] ;  /* 0x00001808060f7981 */ /* 0x000f22000c1e1900 */
[----:B------:R-:W-:Y:S06]  /*0b20*/  BAR.SYNC.DEFER_BLOCKING 0x0 ;  /* 0x0000000000007b1d */ /* 0x000fec0000010000 */
[----:B------:R-:W0:Y:S01]  /*0b30*/  LDG.E R10, desc[UR8][R10.64+0xc] ;  /* 0x00000c080a0a7981 */ /* 0x000e22000c1e1900 */
[----:B------:R-:W-:-:S05]  /*0b40*/  IADD3 R28, PT, PT, R28, 0x3, RZ ;  /* 0x000000031c1c7810 */ /* 0x000fca0007ffe0ff */
[----:B------:R-:W-:-:S04]  /*0b50*/  IMAD R27, R28, UR7, R19 ;  /* 0x000000071c1b7c24 */ /* 0x000fc8000f8e0213 */
[----:B------:R-:W-:Y:S01]  /*0b60*/  IMAD.WIDE.U32 R12, R27, 0x4, R12 ;  /* 0x000000041b0c7825 */ /* 0x000fe200078e000c */
[----:B0-----:R-:W0:Y:S02]  /*0b70*/  F2I.TRUNC.NTZ R25, R10 ;  /* 0x0000000a00197305 */ /* 0x001e24000020f100 */
[----:B0-----:R0:W-:Y:S04]  /*0b80*/  STG.E desc[UR8][R4.64], R25 ;  /* 0x0000001904007986 */ /* 0x0011e8000c101908 */
[----:B------:R-:W1:Y:S02]  /*0b90*/  LDG.E R12, desc[UR8][R12.64] ;  /* 0x000000080c0c7981 */ /* 0x000e64000c1e1900 */
[----:B-1----:R-:W1:Y:S02]  /*0ba0*/  F2I.TRUNC.NTZ R29, R12 ;  /* 0x0000000c001d7305 */ /* 0x002e64000020f100 */
[----:B-1----:R1:W-:Y:S01]  /*0bb0*/  STG.E desc[UR8][R2.64], R29 ;  /* 0x0000001d02007986 */ /* 0x0023e2000c101908 */
[----:B------:R-:W-:Y:S06]  /*0bc0*/  BAR.SYNC.DEFER_BLOCKING 0x0 ;  /* 0x0000000000007b1d */ /* 0x000fec0000010000 */
[----:B------:R-:W5:Y:S04]  /*0bd0*/  LDG.E R28, desc[UR8][R8.64] ;  /* 0x00000008081c7981 */ /* 0x000f68000c1e1900 */
[----:B------:R-:W5:Y:S04]  /*0be0*/  LDG.E R27, desc[UR8][R6.64] ;  /* 0x00000008061b7981 */ /* 0x000f68000c1e1900 */
[----:B------:R-:W5:Y:S04]  /*0bf0*/  LDG.E R26, desc[UR8][R8.64+0x4] ;  /* 0x00000408081a7981 */ /* 0x000f68000c1e1900 */
[----:B0-----:R-:W5:Y:S04]  /*0c00*/  LDG.E R25, desc[UR8][R6.64+0xc] ;  /* 0x00000c0806197981 */ /* 0x001f68000c1e1900 */
[----:B------:R-:W5:Y:S04]  /*0c10*/  LDG.E R11, desc[UR8][R8.64+0x8] ;  /* 0x00000808080b7981 */ /* 0x000f68000c1e1900 */
[----:B------:R-:W5:Y:S01]  /*0c20*/  LDG.E R10, desc[UR8][R6.64+0x18] ;  /* 0x00001808060a7981 */ /* 0x000f62000c1e1900 */
[----:B--2---:R-:W-:Y:S01]  /*0c30*/  IMAD R21, R22, R21, RZ ;  /* 0x0000001516157224 */ /* 0x004fe200078e02ff */
[----:B------:R-:W-:Y:S01]  /*0c40*/  IADD3 R14, PT, PT, R14, 0x2, RZ ;  /* 0x000000020e0e7810 */ /* 0x000fe20007ffe0ff */
[----:B---3--:R-:W-:-:S02]  /*0c50*/  IMAD R18, R23, R18, RZ ;  /* 0x0000001217127224 */ /* 0x008fc400078e02ff */
[----:B----4-:R-:W-:Y:S01]  /*0c60*/  IMAD R15, R24, R15, RZ ;  /* 0x0000000f180f7224 */ /* 0x010fe200078e02ff */
[----:B------:R-:W-:Y:S02]  /*0c70*/  I2FP.F32.S32 R21, R21 ;  /* 0x0000001500157245 */ /* 0x000fe40000201400 */
[----:B------:R-:W-:Y:S02]  /*0c80*/  I2FP.F32.S32 R18, R18 ;  /* 0x0000001200127245 */ /* 0x000fe40000201400 */
[----:B------:R-:W-:Y:S01]  /*0c90*/  I2FP.F32.S32 R15, R15 ;  /* 0x0000000f000f7245 */ /* 0x000fe20000201400 */
[----:B------:R-:W-:-:S04]  /*0ca0*/  FADD R21, R20, R21 ;  /* 0x0000001514157221 */ /* 0x000fc80000000000 */
[----:B------:R-:W-:-:S04]  /*0cb0*/  FADD R18, R21, R18 ;  /* 0x0000001215127221 */ /* 0x000fc80000000000 */
[----:B------:R-:W-:Y:S01]  /*0cc0*/  FADD R15, R18, R15 ;  /* 0x0000000f120f7221 */ /* 0x000fe20000000000 */
[----:B------:R-:W-:Y:S01]  /*0cd0*/  BAR.SYNC.DEFER_BLOCKING 0x0 ;  /* 0x0000000000007b1d */ /* 0x000fe20000010000 */
[----:B-----5:R-:W-:-:S05]  /*0ce0*/  IMAD R27, R28, R27, RZ ;  /* 0x0000001b1c1b7224 */ /* 0x020fca00078e02ff */
[----:B------:R-:W-:Y:S01]  /*0cf0*/  I2FP.F32.S32 R12, R27 ;  /* 0x0000001b000c7245 */ /* 0x000fe20000201400 */
[----:B------:R-:W-:-:S04]  /*0d00*/  IMAD R25, R26, R25, RZ ;  /* 0x000000191a197224 */ /* 0x000fc800078e02ff */
[----:B------:R-:W-:Y:S01]  /*0d10*/  FADD R12, R15, R12 ;  /* 0x0000000c0f0c7221 */ /* 0x000fe20000000000 */
[----:B------:R-:W-:Y:S01]  /*0d20*/  I2FP.F32.S32 R25, R25 ;  /* 0x0000001900197245 */ /* 0x000fe20000201400 */
[----:B------:R-:W-:-:S04]  /*0d30*/  IMAD R10, R11, R10, RZ ;  /* 0x0000000a0b0a7224 */ /* 0x000fc800078e02ff */
[----:B------:R-:W-:Y:S01]  /*0d40*/  FADD R12, R12, R25 ;  /* 0x000000190c0c7221 */ /* 0x000fe20000000000 */
[----:B------:R-:W-:-:S05]  /*0d50*/  I2FP.F32.S32 R11, R10 ;  /* 0x0000000a000b7245 */ /* 0x000fca0000201400 */
[----:B-1----:R-:W-:-:S07]  /*0d60*/  FADD R20, R12, R11 ;  /* 0x0000000b0c147221 */ /* 0x002fce0000000000 */
.L_x_3:
[----:B------:R-:W-:Y:S05]  /*0d70*/  BRA.U UP1, `(.L_x_0) ;  /* 0x0000000101787547 */ /* 0x000fea000b800000 */
[----:B------:R-:W0:Y:S01]  /*0d80*/  LDC.64 R10, c[0x0][0x380] ;  /* 0x0000e000ff0a7b82 */ /* 0x000e220000000a00 */
[----:B------:R-:W-:-:S04]  /*0d90*/  IMAD R13, R14, 0x3, R16 ;  /* 0x000000030e0d7824 */ /* 0x000fc800078e0210 */
[----:B0-----:R-:W-:-:S03]  /*0da0*/  IMAD.WIDE R10, R13, 0x4, R10 ;  /* 0x000000040d0a7825 */ /* 0x001fc600078e020a */
[----:B------:R-:W0:Y:S03]  /*0db0*/  LDC.64 R12, c[0x0][0x388] ;  /* 0x0000e200ff0c7b82 */ /* 0x000e260000000a00 */
[----:B------:R-:W2:Y:S01]  /*0dc0*/  LDG.E R10, desc[UR8][R10.64] ;  /* 0x000000080a0a7981 */ /* 0x000ea2000c1e1900 */
[----:B------:R-:W-:-:S04]  /*0dd0*/  IMAD R14, R14, 0x3, R17 ;  /* 0x000000030e0e7824 */ /* 0x000fc800078e0211 */
[----:B------:R-:W-:-:S04]  /*0de0*/  IMAD R17, R14, UR7, R19 ;  /* 0x000000070e117c24 */ /* 0x000fc8000f8e0213 */
[----:B0-----:R-:W-:Y:S01]  /*0df0*/  IMAD.WIDE.U32 R12, R17, 0x4, R12 ;  /* 0x00000004110c7825 */ /* 0x001fe200078e000c */
[----:B--2---:R-:W0:Y:S02]  /*0e00*/  F2I.TRUNC.NTZ R15, R10 ;  /* 0x0000000a000f7305 */ /* 0x004e24000020f100 */
[----:B0-----:R-:W-:Y:S04]  /*0e10*/  STG.E desc[UR8][R4.64], R15 ;  /* 0x0000000f04007986 */ /* 0x001fe8000c101908 */
[----:B------:R-:W2:Y:S02]  /*0e20*/  LDG.E R12, desc[UR8][R12.64] ;  /* 0x000000080c0c7981 */ /* 0x000ea4000c1e1900 */
[----:B--2---:R-:W0:Y:S02]  /*0e30*/  F2I.TRUNC.NTZ R17, R12 ;  /* 0x0000000c00117305 */ /* 0x004e24000020f100 */
[----:B0-----:R0:W-:Y:S01]  /*0e40*/  STG.E desc[UR8][R2.64], R17 ;  /* 0x0000001102007986 */ /* 0x0011e2000c101908 */
[----:B------:R-:W-:Y:S06]  /*0e50*/  BAR.SYNC.DEFER_BLOCKING 0x0 ;  /* 0x0000000000007b1d */ /* 0x000fec0000010000 */
[----:B------:R-:W2:Y:S04]  /*0e60*/  LDG.E R11, desc[UR8][R8.64] ;  /* 0x00000008080b7981 */ /* 0x000ea8000c1e1900 */
[----:B------:R-:W2:Y:S04]  /*0e70*/  LDG.E R14, desc[UR8][R6.64] ;  /* 0x00000008060e7981 */ /* 0x000ea8000c1e1900 */
[----:B------:R-:W3:Y:S04]  /*0e80*/  LDG.E R10, desc[UR8][R8.64+0x4] ;  /* 0x00000408080a7981 */ /* 0x000ee8000c1e1900 */
[----:B------:R-:W3:Y:S04]  /*0e90*/  LDG.E R21, desc[UR8][R6.64+0xc] ;  /* 0x00000c0806157981 */ /* 0x000ee8000c1e1900 */
[----:B------:R-:W4:Y:S04]  /*0ea0*/  LDG.E R16, desc[UR8][R8.64+0x8] ;  /* 0x0000080808107981 */ /* 0x000f28000c1e1900 */
[----:B------:R-:W4:Y:S01]  /*0eb0*/  LDG.E R23, desc[UR8][R6.64+0x18] ;  /* 0x0000180806177981 */ /* 0x000f22000c1e1900 */
[----:B------:R-:W-:Y:S01]  /*0ec0*/  BAR.SYNC.DEFER_BLOCKING 0x0 ;  /* 0x0000000000007b1d */ /* 0x000fe20000010000 */
[----:B--2---:R-:W-:-:S05]  /*0ed0*/  IMAD R11, R11, R14, RZ ;  /* 0x0000000e0b0b7224 */ /* 0x004fca00078e02ff */
[----:B------:R-:W-:Y:S01]  /*0ee0*/  I2FP.F32.S32 R11, R11 ;  /* 0x0000000b000b7245 */ /* 0x000fe20000201400 */
[----:B---3--:R-:W-:-:S04]  /*0ef0*/  IMAD R10, R10, R21, RZ ;  /* 0x000000150a0a7224 */ /* 0x008fc800078e02ff */
[----:B------:R-:W-:Y:S01]  /*0f00*/  FADD R11, R20, R11 ;  /* 0x0000000b140b7221 */ /* 0x000fe20000000000 */
[----:B------:R-:W-:Y:S01]  /*0f10*/  I2FP.F32.S32 R10, R10 ;  /* 0x0000000a000a7245 */ /* 0x000fe20000201400 */
[----:B----4-:R-:W-:-:S04]  /*0f20*/  IMAD R16, R16, R23, RZ ;  /* 0x0000001710107224 */ /* 0x010fc800078e02ff */
[----:B------:R-:W-:Y:S01]  /*0f30*/  FADD R10, R11, R10 ;  /* 0x0000000a0b0a7221 */ /* 0x000fe20000000000 */
[----:B0-----:R-:W-:-:S05]  /*0f40*/  I2FP.F32.S32 R3, R16 ;  /* 0x0000001000037245 */ /* 0x001fca0000201400 */
[----:B------:R-:W-:-:S07]  /*0f50*/  FADD R20, R10, R3 ;  /* 0x000000030a147221 */ /* 0x000fce0000000000 */
.L_x_0:
[----:B------:R-:W0:Y:S01]  /*0f60*/  LDC.64 R2, c[0x0][0x390] ;  /* 0x0000e400ff027b82 */ /* 0x000e220000000a00 */
[----:B------:R-:W-:-:S04]  /*0f70*/  IMAD R19, R0, UR7, R19 ;  /* 0x0000000700137c24 */ /* 0x000fc8000f8e0213 */
[----:B0-----:R-:W-:-:S05]  /*0f80*/  IMAD.WIDE R2, R19, 0x4, R2 ;  /* 0x0000000413027825 */ /* 0x001fca00078e0202 */
[----:B------:R-:W-:Y:S01]  /*0f90*/  STG.E desc[UR8][R2.64], R20 ;  /* 0x0000001402007986 */ /* 0x000fe2000c101908 */
[----:B------:R-:W-:Y:S05]  /*0fa0*/  EXIT ;  /* 0x000000000000794d */ /* 0x000fea0003800000 */
.L_x_4:
[----:B------:R-:W-:-:S00]  /*0fb0*/  BRA `(.L_x_4) ;  /* 0xfffffffc00fc7947 */ /* 0x000fc0000383ffff */
[----:B------:R-:W-:-:S00]  /*0fc0*/  NOP ;  /* 0x0000000000007918 */ /* 0x000fc00000000000 */
        /* <DEDUP_REMOVED lines=11> */
.L_x_5:


//--------------------- .nv.shared.reserved.0     --------------------------
	.section	.nv.shared.reserved.0,"aw",@nobits
	.weak		__nv_reservedSMEM_offset_0_alias
	.size		__nv_reservedSMEM_offset_0_alias, 0, 64
	.other		__nv_reservedSMEM_offset_0_alias,@"STO_CUDA_RESERVED_SHARED STV_DEFAULT"
__nv_reservedSMEM_offset_0_alias:
	.zero		0
	.zero		64


//--------------------- .nv.global                --------------------------
	.section	.nv.global,"aw",@nobits
	.align	4
.nv.global:
	.type		a_block,@object
	.size		a_block,(b_block - a_block)
a_block:
	.zero		36
	.type		b_block,@object
	.size		b_block,(.L_1 - b_block)
b_block:
	.zero		36
.L_1:


//--------------------- .nv.constant0._Z10matrix_mulPKfS0_Pfi --------------------------
	.section	.nv.constant0._Z10matrix_mulPKfS0_Pfi,"a",@progbits
	.sectionflags	@""
	.align	4
.nv.constant0._Z10matrix_mulPKfS0_Pfi:
	.zero		924


//--------------------- SYMBOLS --------------------------

	.type		.nv.reservedSmem.offset0,@object
	.size		.nv.reservedSmem.offset0,0x4
